	.headerflags	@"EF_CUDA_TEXMODE_UNIFIED EF_CUDA_64BIT_ADDRESS EF_CUDA_ACCELERATORS EF_CUDA_SM90 EF_CUDA_VIRTUAL_SM(EF_CUDA_SM90)"
	.elftype	@"ET_EXEC"


//--------------------- .nv.info                  --------------------------
	.section	.nv.info,"",@"SHT_CUDA_INFO"
	.align	4


	//----- nvinfo : EIATTR_REGCOUNT
	.align		4
        /*0000*/ 	.byte	0x04, 0x2f
        /*0002*/ 	.short	(.L_1 - .L_0)
	.align		4
.L_0:
        /*0004*/ 	.word	index@(triton_poi_fused_gt_3)
        /*0008*/ 	.word	0x0000000a


	//----- nvinfo : EIATTR_MIN_STACK_SIZE
	.align		4
.L_1:
        /*000c*/ 	.byte	0x04, 0x12
        /*000e*/ 	.short	(.L_3 - .L_2)
	.align		4
.L_2:
        /*0010*/ 	.word	index@(triton_poi_fused_gt_3)
        /*0014*/ 	.word	0x00000000


	//----- nvinfo : EIATTR_FRAME_SIZE
	.align		4
.L_3:
        /*0018*/ 	.byte	0x04, 0x11
        /*001a*/ 	.short	(.L_5 - .L_4)
	.align		4
.L_4:
        /*001c*/ 	.word	index@(triton_poi_fused_gt_3)
        /*0020*/ 	.word	0x00000000


	//----- nvinfo : EIATTR_MIN_STACK_SIZE
	.align		4
.L_5:
        /*0024*/ 	.byte	0x04, 0x12
        /*0026*/ 	.short	(.L_7 - .L_6)
	.align		4
.L_6:
        /*0028*/ 	.word	index@(triton_poi_fused_gt_3)
        /*002c*/ 	.word	0x00000000
.L_7:


//--------------------- .nv.info.triton_poi_fused_gt_3 --------------------------
	.section	.nv.info.triton_poi_fused_gt_3,"",@"SHT_CUDA_INFO"
	.sectionflags	@""
	.align	4


	//----- nvinfo : EIATTR_CUDA_API_VERSION
	.align		4
        /*0000*/ 	.byte	0x04, 0x37
        /*0002*/ 	.short	(.L_9 - .L_8)
.L_8:
        /*0004*/ 	.word	0x0000007c


	//----- nvinfo : EIATTR_KPARAM_INFO
	.align		4
.L_9:
        /*0008*/ 	.byte	0x04, 0x17
        /*000a*/ 	.short	(.L_11 - .L_10)
.L_10:
        /*000c*/ 	.word	0x00000000
        /*0010*/ 	.short	0x0002
        /*0012*/ 	.short	0x0010
        /*0014*/ 	.byte	0x00, 0xf0, 0x11, 0x00


	//----- nvinfo : EIATTR_KPARAM_INFO
	.align		4
.L_11:
        /*0018*/ 	.byte	0x04, 0x17
        /*001a*/ 	.short	(.L_13 - .L_12)
.L_12:
        /*001c*/ 	.word	0x00000000
        /*0020*/ 	.short	0x0001
        /*0022*/ 	.short	0x0008
        /*0024*/ 	.byte	0x00, 0xf4, 0x21, 0x00


	//----- nvinfo : EIATTR_KPARAM_INFO
	.align		4
.L_13:
        /*0028*/ 	.byte	0x04, 0x17
        /*002a*/ 	.short	(.L_15 - .L_14)
.L_14:
        /*002c*/ 	.word	0x00000000
        /*0030*/ 	.short	0x0000
        /*0032*/ 	.short	0x0000
        /*0034*/ 	.byte	0x00, 0xf4, 0x21, 0x00


	//----- nvinfo : EIATTR_SPARSE_MMA_MASK
	.align		4
.L_15:
        /*0038*/ 	.byte	0x03, 0x50
        /*003a*/ 	.short	0x0000


	//----- nvinfo : EIATTR_MAXREG_COUNT
	.align		4
        /*003c*/ 	.byte	0x03, 0x1b
        /*003e*/ 	.short	0x00ff


	//----- nvinfo : EIATTR_EXIT_INSTR_OFFSETS
	.align		4
        /*0040*/ 	.byte	0x04, 0x1c
        /*0042*/ 	.short	(.L_17 - .L_16)


	//   ....[0]....
.L_16:
        /*0044*/ 	.word	0x00000110


	//   ....[1]....
        /*0048*/ 	.word	0x00000130


	//----- nvinfo : EIATTR_REQNTID
	.align		4
.L_17:
        /*004c*/ 	.byte	0x04, 0x10
        /*004e*/ 	.short	(.L_19 - .L_18)
.L_18:
        /*0050*/ 	.word	0x00000020
        /*0054*/ 	.word	0x00000001
        /*0058*/ 	.word	0x00000001


	//----- nvinfo : EIATTR_CBANK_PARAM_SIZE
	.align		4
.L_19:
        /*005c*/ 	.byte	0x03, 0x19
        /*005e*/ 	.short	0x0014


	//----- nvinfo : EIATTR_PARAM_CBANK
	.align		4
        /*0060*/ 	.byte	0x04, 0x0a
        /*0062*/ 	.short	(.L_21 - .L_20)
	.align		4
.L_20:
        /*0064*/ 	.word	index@(.nv.constant0.triton_poi_fused_gt_3)
        /*0068*/ 	.short	0x0210
        /*006a*/ 	.short	0x0014


	//----- nvinfo : EIATTR_SW_WAR
	.align		4
.L_21:
        /*006c*/ 	.byte	0x04, 0x36
        /*006e*/ 	.short	(.L_23 - .L_22)
.L_22:
        /*0070*/ 	.word	0x00000008
.L_23:


//--------------------- .nv.callgraph             --------------------------
	.section	.nv.callgraph,"",@"SHT_CUDA_CALLGRAPH"
	.align	4
	.sectionentsize	8
	.align		4
        /*0000*/ 	.word	0x00000000
	.align		4
        /*0004*/ 	.word	0xffffffff
	.align		4
        /*0008*/ 	.word	0x00000000
	.align		4
        /*000c*/ 	.word	0xfffffffe
	.align		4
        /*0010*/ 	.word	0x00000000
	.align		4
        /*0014*/ 	.word	0xfffffffd
	.align		4
        /*0018*/ 	.word	0x00000000
	.align		4
        /*001c*/ 	.word	0xfffffffc


//--------------------- .text.triton_poi_fused_gt_3 --------------------------
	.section	.text.triton_poi_fused_gt_3,"ax",@progbits
	.align	128
        .global         triton_poi_fused_gt_3
        .type           triton_poi_fused_gt_3,@function
        .size           triton_poi_fused_gt_3,(.L_x_1 - triton_poi_fused_gt_3)
        .other          triton_poi_fused_gt_3,@"STO_CUDA_ENTRY STV_DEFAULT"
triton_poi_fused_gt_3:
.text.triton_poi_fused_gt_3:
[----:B------:R-:W0:Y:S02]  /*0000*/  LDC R1, c[0x0][0x28] ;  /* 0x00000a00ff017b82 */ /* 0x000e240000000800 */
[----:B------:R-:W1:Y:S01]  /*0010*/  S2R R4, SR_TID.X ;  /* 0x0000000000047919 */ /* 0x000e620000002100 */
[----:B------:R-:W2:Y:S01]  /*0020*/  LDC.64 R2, c[0x0][0x210] ;  /* 0x00008400ff027b82 */ /* 0x000ea20000000a00 */
[----:B------:R-:W-:Y:S01]  /*0030*/  ULDC.64 UR4, c[0x0][0x208] ;  /* 0x0000820000047ab9 */ /* 0x000fe20000000a00 */
[----:B------:R-:W-:Y:S01]  /*0040*/  ULDC.64 UR6, c[0x0][0x218] ;  /* 0x0000860000067ab9 */ /* 0x000fe20000000a00 */
[----:B------:R-:W3:Y:S01]  /*0050*/  S2R R5, SR_CTAID.X ;  /* 0x0000000000057919 */ /* 0x000ee20000002500 */
[----:B-1----:R-:W-:-:S05]  /*0060*/  LOP3.LUT R0, R4, 0xf, RZ, 0xc0, !PT ;  /* 0x0000000f04007812 */ /* 0x002fca00078ec0ff */
[----:B---3--:R-:W-:-:S04]  /*0070*/  IMAD R5, R5, 0x10, R0 ;  /* 0x0000001005057824 */ /* 0x008fc800078e0200 */
[C---:B--2---:R-:W-:Y:S01]  /*0080*/  IMAD.WIDE R2, R5.reuse, 0x4, R2 ;  /* 0x0000000405027825 */ /* 0x044fe200078e0202 */
[----:B------:R-:W-:-:S13]  /*0090*/  ISETP.GE.AND P1, PT, R5, 0x10, PT ;  /* 0x000000100500780c */ /* 0x000fda0003f26270 */
[----:B------:R-:W2:Y:S01]  /*00a0*/  @!P1 LDG.E R2, desc[UR4][R2.64] ;  /* 0x0000000402029981 */ /* 0x000ea2000c1e1900 */
[----:B------:R-:W-:Y:S02]  /*00b0*/  LOP3.LUT P0, RZ, R4, 0x10, RZ, 0xc0, !PT ;  /* 0x0000001004ff7812 */ /* 0x000fe4000780c0ff */
[----:B------:R-:W-:Y:S02]  /*00c0*/  IADD3 R4, P2, R5, UR6, RZ ;  /* 0x0000000605047c10 */ /* 0x000fe4000ff5e0ff */
[C---:B------:R-:W-:Y:S02]  /*00d0*/  ISETP.LT.AND P0, PT, R5.reuse, 0x10, !P0 ;  /* 0x000000100500780c */ /* 0x040fe40004701270 */
[----:B------:R-:W-:Y:S02]  /*00e0*/  LEA.HI.X.SX32 R5, R5, UR7, 0x1, P2 ;  /* 0x0000000705057c11 */ /* 0x000fe400090f0eff */
[----:B--2---:R-:W-:-:S04]  /*00f0*/  FSETP.GT.AND P1, PT, R2, RZ, !P1 ;  /* 0x000000ff0200720b */ /* 0x004fc80004f24000 */
[----:B------:R-:W-:-:S05]  /*0100*/  SEL R7, RZ, 0x1, !P1 ;  /* 0x00000001ff077807 */ /* 0x000fca0004800000 */
[----:B------:R-:W-:Y:S05]  /*0110*/  @!P0 EXIT ;  /* 0x000000000000894d */ /* 0x000fea0003800000 */
[----:B------:R-:W-:Y:S01]  /*0120*/  STG.E.U8 desc[UR4][R4.64], R7 ;  /* 0x0000000704007986 */ /* 0x000fe2000c101104 */
[----:B------:R-:W-:Y:S05]  /*0130*/  EXIT ;  /* 0x000000000000794d */ /* 0x000fea0003800000 */
.L_x_0:
[----:B------:R-:W-:-:S00]  /*0140*/  BRA `(.L_x_0) ;  /* 0xfffffffc00fc7947 */ /* 0x000fc0000383ffff */
[----:B------:R-:W-:-:S00]  /*0150*/  NOP ;  /* 0x0000000000007918 */ /* 0x000fc00000000000 */
        /* <DEDUP_REMOVED lines=10> */
.L_x_1:


//--------------------- .nv.constant0.triton_poi_fused_gt_3 --------------------------
	.section	.nv.constant0.triton_poi_fused_gt_3,"a",@progbits
	.sectionflags	@""
	.align	4
.nv.constant0.triton_poi_fused_gt_3:
	.zero		548
